//
// Generated by NVIDIA NVVM Compiler
//
// Compiler Build ID: CL-36424714
// Cuda compilation tools, release 13.0, V13.0.88
// Based on NVVM 20.0.0
//

.version 9.0
.target sm_100
.address_size 64

	// .globl	candidate0

.visible .entry candidate0(
	.param .u64 .ptr .align 1 candidate0_param_0,
	.param .u64 .ptr .align 1 candidate0_param_1
)
.maxntid 64
{
	.reg .b16 	%rs<4>;
	.reg .b32 	%r<17>;
	.reg .b32 	%f<19>;
	.reg .b64 	%rd<9>;

	ld.param.u64 	%rd1, [candidate0_param_0];
	ld.param.u64 	%rd2, [candidate0_param_1];
	cvta.to.global.u64 	%rd3, %rd2;
	cvta.to.global.u64 	%rd4, %rd1;
	mov.u32 	%r1, %ctaid.x;
	shl.b32 	%r2, %r1, 6;
	mov.u32 	%r3, %tid.x;
	or.b32  	%r4, %r2, %r3;
	mul.wide.u32 	%rd5, %r4, 4;
	add.s64 	%rd6, %rd4, %rd5;
	mul.hi.u32 	%r5, %r4, 1626496491;
	shr.u32 	%r6, %r5, 6;
	mul.lo.s32 	%r7, %r6, 169;
	sub.s32 	%r8, %r4, %r7;
	cvt.u16.u32 	%rs1, %r8;
	mul.lo.s16 	%rs2, %rs1, 79;
	shr.u16 	%rs3, %rs2, 10;
	mul.wide.u16 	%r9, %rs3, 54;
	mul.hi.u32 	%r10, %r4, 1321528399;
	shr.u32 	%r11, %r10, 2;
	mul.lo.s32 	%r12, %r11, 13;
	sub.s32 	%r13, %r4, %r12;
	shl.b32 	%r14, %r13, 1;
	mad.lo.s32 	%r15, %r6, 729, %r14;
	add.s32 	%r16, %r15, %r9;
	mul.wide.u32 	%rd7, %r16, 4;
	add.s64 	%rd8, %rd3, %rd7;
	ld.global.nc.f32 	%f1, [%rd8];
	max.f32 	%f2, %f1, 0fFF7FFFFD;
	ld.global.nc.f32 	%f3, [%rd8+4];
	max.f32 	%f4, %f2, %f3;
	ld.global.nc.f32 	%f5, [%rd8+8];
	max.f32 	%f6, %f4, %f5;
	ld.global.nc.f32 	%f7, [%rd8+108];
	max.f32 	%f8, %f6, %f7;
	ld.global.nc.f32 	%f9, [%rd8+112];
	max.f32 	%f10, %f8, %f9;
	ld.global.nc.f32 	%f11, [%rd8+116];
	max.f32 	%f12, %f10, %f11;
	ld.global.nc.f32 	%f13, [%rd8+216];
	max.f32 	%f14, %f12, %f13;
	ld.global.nc.f32 	%f15, [%rd8+220];
	max.f32 	%f16, %f14, %f15;
	ld.global.nc.f32 	%f17, [%rd8+224];
	max.f32 	%f18, %f16, %f17;
	st.global.f32 	[%rd6], %f18;
	ret;

}


// ===== COMPILED SASS (sm_100) =====

	.target	sm_100

	.elftype	@"ET_EXEC"


//--------------------- .note.nv.tkinfo           --------------------------
	.section	.note.nv.tkinfo,"",@"SHT_NOTE"
	.sectionflags	@"SHF_NOTE_NV_TKINFO"
	.tkinfo
        /*0018*/ 	.word	0x00000002
        /*0030*/ 	.string	""
        /*0030*/ 	.string	"ptxas"
        /*0030*/ 	.string	"Cuda compilation tools, release 13.0, V13.0.88"
        /*0030*/ 	.string	"Build cuda_13.0.r13.0/compiler.36424714_0"
        /*0030*/ 	.string	"-arch sm_100 -m 64 "



//--------------------- .note.nv.cuinfo           --------------------------
	.section	.note.nv.cuinfo,"",@"SHT_NOTE"
	.sectionflags	@"SHF_NOTE_NV_CUINFO"
        /*0018*/ 	.short	0x0002
        /*001a*/ 	.short	0x0064
        /*001c*/ 	.short	0x0082
	.zero		2


//--------------------- .nv.info                  --------------------------
	.section	.nv.info,"",@"SHT_CUDA_INFO"
	.align	4


	//----- nvinfo : EIATTR_REGCOUNT
	.align		4
        /*0000*/ 	.byte	0x04, 0x2f
        /*0002*/ 	.short	(.L_1 - .L_0)
	.align		4
.L_0:
        /*0004*/ 	.word	index@(candidate0)
        /*0008*/ 	.word	0x00000012


	//----- nvinfo : EIATTR_FRAME_SIZE
	.align		4
.L_1:
        /*000c*/ 	.byte	0x04, 0x11
        /*000e*/ 	.short	(.L_3 - .L_2)
	.align		4
.L_2:
        /*0010*/ 	.word	index@(candidate0)
        /*0014*/ 	.word	0x00000000


	//----- nvinfo : EIATTR_MIN_STACK_SIZE
	.align		4
.L_3:
        /*0018*/ 	.byte	0x04, 0x12
        /*001a*/ 	.short	(.L_5 - .L_4)
	.align		4
.L_4:
        /*001c*/ 	.word	index@(candidate0)
        /*0020*/ 	.word	0x00000000
.L_5:


//--------------------- .nv.compat                --------------------------
	.section	.nv.compat,"",@"SHT_CUDA_COMPAT_INFO"
	.align	4
        /*0000*/ 	.byte	0x02, 0x09, 0x00, 0x00, 0x02, 0x02, 0x01, 0x00, 0x02, 0x05, 0x05, 0x00, 0x03, 0x07, 0x01, 0x01
        /*0010*/ 	.byte	0x02, 0x03, 0x00, 0x00, 0x02, 0x06, 0x01, 0x00, 0x04, 0x0b, 0x08, 0x00, 0x09, 0x00, 0x00, 0x00
        /*0020*/ 	.byte	0x00, 0x00, 0x00, 0x00


//--------------------- .nv.info.candidate0       --------------------------
	.section	.nv.info.candidate0,"",@"SHT_CUDA_INFO"
	.sectionflags	@""
	.align	4


	//----- nvinfo : EIATTR_CUDA_API_VERSION
	.align		4
        /*0000*/ 	.byte	0x04, 0x37
        /*0002*/ 	.short	(.L_7 - .L_6)
.L_6:
        /*0004*/ 	.word	0x00000082


	//----- nvinfo : EIATTR_KPARAM_INFO
	.align		4
.L_7:
        /*0008*/ 	.byte	0x04, 0x17
        /*000a*/ 	.short	(.L_9 - .L_8)
.L_8:
        /*000c*/ 	.word	0x00000000
        /*0010*/ 	.short	0x0001
        /*0012*/ 	.short	0x0008
        /*0014*/ 	.byte	0x00, 0xf5, 0x21, 0x00


	//----- nvinfo : EIATTR_KPARAM_INFO
	.align		4
.L_9:
        /*0018*/ 	.byte	0x04, 0x17
        /*001a*/ 	.short	(.L_11 - .L_10)
.L_10:
        /*001c*/ 	.word	0x00000000
        /*0020*/ 	.short	0x0000
        /*0022*/ 	.short	0x0000
        /*0024*/ 	.byte	0x00, 0xf5, 0x21, 0x00


	//----- nvinfo : EIATTR_SPARSE_MMA_MASK
	.align		4
.L_11:
        /*0028*/ 	.byte	0x03, 0x50
        /*002a*/ 	.short	0x0000


	//----- nvinfo : EIATTR_MAXREG_COUNT
	.align		4
        /*002c*/ 	.byte	0x03, 0x1b
        /*002e*/ 	.short	0x00ff


	//----- nvinfo : EIATTR_MERCURY_ISA_VERSION
	.align		4
        /*0030*/ 	.byte	0x03, 0x5f
        /*0032*/ 	.short	0x0101


	//----- nvinfo : EIATTR_VRC_CTA_INIT_COUNT
	.align		4
        /*0034*/ 	.byte	0x02, 0x4a
	.zero		1
	.zero		1


	//----- nvinfo : EIATTR_EXIT_INSTR_OFFSETS
	.align		4
        /*0038*/ 	.byte	0x04, 0x1c
        /*003a*/ 	.short	(.L_13 - .L_12)


	//   ....[0]....
.L_12:
        /*003c*/ 	.word	0x00000270


	//----- nvinfo : EIATTR_MAX_THREADS
	.align		4
.L_13:
        /*0040*/ 	.byte	0x04, 0x05
        /*0042*/ 	.short	(.L_15 - .L_14)
.L_14:
        /*0044*/ 	.word	0x00000040
        /*0048*/ 	.word	0x00000001
        /*004c*/ 	.word	0x00000001


	//----- nvinfo : EIATTR_CBANK_PARAM_SIZE
	.align		4
.L_15:
        /*0050*/ 	.byte	0x03, 0x19
        /*0052*/ 	.short	0x0010


	//----- nvinfo : EIATTR_PARAM_CBANK
	.align		4
        /*0054*/ 	.byte	0x04, 0x0a
        /*0056*/ 	.short	(.L_17 - .L_16)
	.align		4
.L_16:
        /*0058*/ 	.word	index@(.nv.constant0.candidate0)
        /*005c*/ 	.short	0x0380
        /*005e*/ 	.short	0x0010


	//----- nvinfo : EIATTR_SW_WAR
	.align		4
.L_17:
        /*0060*/ 	.byte	0x04, 0x36
        /*0062*/ 	.short	(.L_19 - .L_18)
.L_18:
        /*0064*/ 	.word	0x00000008
.L_19:


//--------------------- .nv.callgraph             --------------------------
	.section	.nv.callgraph,"",@"SHT_CUDA_CALLGRAPH"
	.align	4
	.sectionentsize	8
	.align		4
        /*0000*/ 	.word	0x00000000
	.align		4
        /*0004*/ 	.word	0xffffffff
	.align		4
        /*0008*/ 	.word	0x00000000
	.align		4
        /*000c*/ 	.word	0xfffffffe
	.align		4
        /*0010*/ 	.word	0x00000000
	.align		4
        /*0014*/ 	.word	0xfffffffd
	.align		4
        /*0018*/ 	.word	0x00000000
	.align		4
        /*001c*/ 	.word	0xfffffffc


//--------------------- .text.candidate0          --------------------------
	.section	.text.candidate0,"ax",@progbits
	.align	128
        .global         candidate0
        .type           candidate0,@function
        .size           candidate0,(.L_x_1 - candidate0)
        .other          candidate0,@"STO_CUDA_ENTRY STV_DEFAULT"
candidate0:
.text.candidate0:
[----:B------:R-:W-:Y:S01]  /*0000*/  LDC R1, c[0x0][0x37c] ;  /* 0x0000df00ff017b82 */ /* 0x000fe20000000800 */
[----:B------:R-:W0:Y:S07]  /*0010*/  S2R R0, SR_TID.X ;  /* 0x0000000000007919 */ /* 0x000e2e0000002100 */
[----:B------:R-:W1:Y:S08]  /*0020*/  S2UR UR4, SR_CTAID.X ;  /* 0x00000000000479c3 */ /* 0x000e700000002500 */
[----:B------:R-:W2:Y:S01]  /*0030*/  LDC.64 R4, c[0x0][0x388] ;  /* 0x0000e200ff047b82 */ /* 0x000ea20000000a00 */
[----:B-1----:R-:W-:-:S06]  /*0040*/  USHF.L.U32 UR4, UR4, 0x6, URZ ;  /* 0x0000000604047899 */ /* 0x002fcc00080006ff */
[----:B0-----:R-:W-:-:S05]  /*0050*/  LOP3.LUT R0, R0, UR4, RZ, 0xfc, !PT ;  /* 0x0000000400007c12 */ /* 0x001fca000f8efcff */
[----:B------:R-:W0:Y:S01]  /*0060*/  LDCU.64 UR4, c[0x0][0x358] ;  /* 0x00006b00ff0477ac */ /* 0x000e220008000a00 */
[----:B------:R-:W-:-:S05]  /*0070*/  IMAD.HI.U32 R2, R0, 0x60f25deb, RZ ;  /* 0x60f25deb00027827 */ /* 0x000fca00078e00ff */
[----:B------:R-:W-:-:S05]  /*0080*/  SHF.R.U32.HI R3, RZ, 0x6, R2 ;  /* 0x00000006ff037819 */ /* 0x000fca0000011602 */
[----:B------:R-:W-:-:S05]  /*0090*/  IMAD R2, R3, -0xa9, R0 ;  /* 0xffffff5703027824 */ /* 0x000fca00078e0200 */
[----:B------:R-:W-:Y:S01]  /*00a0*/  PRMT R6, R2, 0x9910, RZ ;  /* 0x0000991002067816 */ /* 0x000fe200000000ff */
[----:B------:R-:W-:-:S05]  /*00b0*/  IMAD.HI.U32 R2, R0, 0x4ec4ec4f, RZ ;  /* 0x4ec4ec4f00027827 */ /* 0x000fca00078e00ff */
[----:B------:R-:W-:Y:S01]  /*00c0*/  SHF.R.U32.HI R7, RZ, 0x2, R2 ;  /* 0x00000002ff077819 */ /* 0x000fe20000011602 */
[----:B------:R-:W-:-:S04]  /*00d0*/  IMAD R2, R6, 0x4f, RZ ;  /* 0x0000004f06027824 */ /* 0x000fc800078e02ff */
[----:B------:R-:W-:Y:S01]  /*00e0*/  IMAD R7, R7, -0xd, R0 ;  /* 0xfffffff307077824 */ /* 0x000fe200078e0200 */
[----:B------:R-:W-:-:S03]  /*00f0*/  LOP3.LUT R2, R2, 0xffff, RZ, 0xc0, !PT ;  /* 0x0000ffff02027812 */ /* 0x000fc600078ec0ff */
[----:B------:R-:W-:Y:S01]  /*0100*/  IMAD.SHL.U32 R6, R7, 0x2, RZ ;  /* 0x0000000207067824 */ /* 0x000fe200078e00ff */
[----:B------:R-:W-:-:S03]  /*0110*/  SHF.R.U32.HI R2, RZ, 0xa, R2 ;  /* 0x0000000aff027819 */ /* 0x000fc60000011602 */
[----:B------:R-:W-:Y:S01]  /*0120*/  IMAD R6, R3, 0x2d9, R6 ;  /* 0x000002d903067824 */ /* 0x000fe200078e0206 */
[----:B------:R-:W-:-:S05]  /*0130*/  LOP3.LUT R7, R2, 0xffff, RZ, 0xc0, !PT ;  /* 0x0000ffff02077812 */ /* 0x000fca00078ec0ff */
[----:B------:R-:W-:-:S04]  /*0140*/  IMAD R3, R7, 0x36, R6 ;  /* 0x0000003607037824 */ /* 0x000fc800078e0206 */
[----:B--2---:R-:W-:Y:S02]  /*0150*/  IMAD.WIDE.U32 R4, R3, 0x4, R4 ;  /* 0x0000000403047825 */ /* 0x004fe400078e0004 */
[----:B------:R-:W1:Y:S03]  /*0160*/  LDC.64 R2, c[0x0][0x380] ;  /* 0x0000e000ff027b82 */ /* 0x000e660000000a00 */
[----:B0-----:R-:W2:Y:S04]  /*0170*/  LDG.E.CONSTANT R6, desc[UR4][R4.64] ;  /* 0x0000000404067981 */ /* 0x001ea8000c1e9900 */
[----:B------:R-:W2:Y:S04]  /*0180*/  LDG.E.CONSTANT R7, desc[UR4][R4.64+0x4] ;  /* 0x0000040404077981 */ /* 0x000ea8000c1e9900 */
[----:B------:R-:W3:Y:S04]  /*0190*/  LDG.E.CONSTANT R9, desc[UR4][R4.64+0x8] ;  /* 0x0000080404097981 */ /* 0x000ee8000c1e9900 */
[----:B------:R-:W3:Y:S04]  /*01a0*/  LDG.E.CONSTANT R8, desc[UR4][R4.64+0x6c] ;  /* 0x00006c0404087981 */ /* 0x000ee8000c1e9900 */
[----:B------:R-:W4:Y:S04]  /*01b0*/  LDG.E.CONSTANT R11, desc[UR4][R4.64+0x70] ;  /* 0x00007004040b7981 */ /* 0x000f28000c1e9900 */
[----:B------:R-:W4:Y:S04]  /*01c0*/  LDG.E.CONSTANT R10, desc[UR4][R4.64+0x74] ;  /* 0x00007404040a7981 */ /* 0x000f28000c1e9900 */
[----:B------:R-:W5:Y:S04]  /*01d0*/  LDG.E.CONSTANT R13, desc[UR4][R4.64+0xd8] ;  /* 0x0000d804040d7981 */ /* 0x000f68000c1e9900 */
[----:B------:R-:W5:Y:S04]  /*01e0*/  LDG.E.CONSTANT R12, desc[UR4][R4.64+0xdc] ;  /* 0x0000dc04040c7981 */ /* 0x000f68000c1e9900 */
[----:B------:R-:W5:Y:S01]  /*01f0*/  LDG.E.CONSTANT R15, desc[UR4][R4.64+0xe0] ;  /* 0x0000e004040f7981 */ /* 0x000f62000c1e9900 */
[----:B-1----:R-:W-:Y:S01]  /*0200*/  IMAD.WIDE.U32 R2, R0, 0x4, R2 ;  /* 0x0000000400027825 */ /* 0x002fe200078e0002 */
[----:B--2---:R-:W-:-:S04]  /*0210*/  FMNMX3 R6, R6, -3.40282306073709652508e+38, R7, !PT ;  /* 0xff7ffffd06067876 */ /* 0x004fc80007800007 */
[----:B---3--:R-:W-:-:S04]  /*0220*/  FMNMX3 R6, R6, R9, R8, !PT ;  /* 0x0000000906067276 */ /* 0x008fc80007800008 */
[----:B----4-:R-:W-:-:S04]  /*0230*/  FMNMX3 R6, R6, R11, R10, !PT ;  /* 0x0000000b06067276 */ /* 0x010fc8000780000a */
[----:B-----5:R-:W-:-:S04]  /*0240*/  FMNMX3 R6, R6, R13, R12, !PT ;  /* 0x0000000d06067276 */ /* 0x020fc8000780000c */
[----:B------:R-:W-:-:S05]  /*0250*/  FMNMX R15, R6, R15, !PT ;  /* 0x0000000f060f7209 */ /* 0x000fca0007800000 */
[----:B------:R-:W-:Y:S01]  /*0260*/  STG.E desc[UR4][R2.64], R15 ;  /* 0x0000000f02007986 */ /* 0x000fe2000c101904 */
[----:B------:R-:W-:Y:S05]  /*0270*/  EXIT ;  /* 0x000000000000794d */ /* 0x000fea0003800000 */
.L_x_0:
[----:B------:R-:W-:-:S00]  /*0280*/  BRA `(.L_x_0) ;  /* 0xfffffffc00fc7947 */ /* 0x000fc0000383ffff */
[----:B------:R-:W-:-:S00]  /*0290*/  NOP ;  /* 0x0000000000007918 */ /* 0x000fc00000000000 */
        /* <DEDUP_REMOVED lines=14> */
.L_x_1:


//--------------------- .nv.shared.reserved.0     --------------------------
	.section	.nv.shared.reserved.0,"aw",@nobits
	.weak		__nv_reservedSMEM_offset_0_alias
	.size		__nv_reservedSMEM_offset_0_alias, 0, 64
	.other		__nv_reservedSMEM_offset_0_alias,@"STO_CUDA_RESERVED_SHARED STV_DEFAULT"
__nv_reservedSMEM_offset_0_alias:
	.zero		0
	.zero		64


//--------------------- .nv.constant0.candidate0  --------------------------
	.section	.nv.constant0.candidate0,"a",@progbits
	.sectionflags	@""
	.align	4
.nv.constant0.candidate0:
	.zero		912


//--------------------- SYMBOLS --------------------------

	.type		.nv.reservedSmem.offset0,@object
	.size		.nv.reservedSmem.offset0,0x4
